	.headerflags	@"EF_CUDA_TEXMODE_UNIFIED EF_CUDA_64BIT_ADDRESS EF_CUDA_ACCELERATORS EF_CUDA_SM90 EF_CUDA_VIRTUAL_SM(EF_CUDA_SM90)"
	.elftype	@"ET_EXEC"


//--------------------- .nv.info                  --------------------------
	.section	.nv.info,"",@"SHT_CUDA_INFO"
	.align	4


	//----- nvinfo : EIATTR_REGCOUNT
	.align		4
        /*0000*/ 	.byte	0x04, 0x2f
        /*0002*/ 	.short	(.L_3 - .L_2)
	.align		4
.L_2:
        /*0004*/ 	.word	index@(triton_poi_fused__native_batch_norm_legit_no_training_convolution_relu_2)
        /*0008*/ 	.word	0x00000017


	//----- nvinfo : EIATTR_MIN_STACK_SIZE
	.align		4
.L_3:
        /*000c*/ 	.byte	0x04, 0x12
        /*000e*/ 	.short	(.L_5 - .L_4)
	.align		4
.L_4:
        /*0010*/ 	.word	index@(triton_poi_fused__native_batch_norm_legit_no_training_convolution_relu_2)
        /*0014*/ 	.word	0x00000000


	//----- nvinfo : EIATTR_FRAME_SIZE
	.align		4
.L_5:
        /*0018*/ 	.byte	0x04, 0x11
        /*001a*/ 	.short	(.L_7 - .L_6)
	.align		4
.L_6:
        /*001c*/ 	.word	index@(triton_poi_fused__native_batch_norm_legit_no_training_convolution_relu_2)
        /*0020*/ 	.word	0x00000000


	//----- nvinfo : EIATTR_MIN_STACK_SIZE
	.align		4
.L_7:
        /*0024*/ 	.byte	0x04, 0x12
        /*0026*/ 	.short	(.L_9 - .L_8)
	.align		4
.L_8:
        /*0028*/ 	.word	index@(triton_poi_fused__native_batch_norm_legit_no_training_convolution_relu_2)
        /*002c*/ 	.word	0x00000000
.L_9:


//--------------------- .nv.info.triton_poi_fused__native_batch_norm_legit_no_training_convolution_relu_2 --------------------------
	.section	.nv.info.triton_poi_fused__native_batch_norm_legit_no_training_convolution_relu_2,"",@"SHT_CUDA_INFO"
	.sectionflags	@""
	.align	4


	//----- nvinfo : EIATTR_CUDA_API_VERSION
	.align		4
        /*0000*/ 	.byte	0x04, 0x37
        /*0002*/ 	.short	(.L_11 - .L_10)
.L_10:
        /*0004*/ 	.word	0x0000007c


	//----- nvinfo : EIATTR_KPARAM_INFO
	.align		4
.L_11:
        /*0008*/ 	.byte	0x04, 0x17
        /*000a*/ 	.short	(.L_13 - .L_12)
.L_12:
        /*000c*/ 	.word	0x00000000
        /*0010*/ 	.short	0x0007
        /*0012*/ 	.short	0x0038
        /*0014*/ 	.byte	0x00, 0xf0, 0x11, 0x00


	//----- nvinfo : EIATTR_KPARAM_INFO
	.align		4
.L_13:
        /*0018*/ 	.byte	0x04, 0x17
        /*001a*/ 	.short	(.L_15 - .L_14)
.L_14:
        /*001c*/ 	.word	0x00000000
        /*0020*/ 	.short	0x0006
        /*0022*/ 	.short	0x0030
        /*0024*/ 	.byte	0x00, 0xf4, 0x21, 0x00


	//----- nvinfo : EIATTR_KPARAM_INFO
	.align		4
.L_15:
        /*0028*/ 	.byte	0x04, 0x17
        /*002a*/ 	.short	(.L_17 - .L_16)
.L_16:
        /*002c*/ 	.word	0x00000000
        /*0030*/ 	.short	0x0005
        /*0032*/ 	.short	0x0028
        /*0034*/ 	.byte	0x00, 0xf4, 0x21, 0x00


	//----- nvinfo : EIATTR_KPARAM_INFO
	.align		4
.L_17:
        /*0038*/ 	.byte	0x04, 0x17
        /*003a*/ 	.short	(.L_19 - .L_18)
.L_18:
        /*003c*/ 	.word	0x00000000
        /*0040*/ 	.short	0x0004
        /*0042*/ 	.short	0x0020
        /*0044*/ 	.byte	0x00, 0xf4, 0x21, 0x00


	//----- nvinfo : EIATTR_KPARAM_INFO
	.align		4
.L_19:
        /*0048*/ 	.byte	0x04, 0x17
        /*004a*/ 	.short	(.L_21 - .L_20)
.L_20:
        /*004c*/ 	.word	0x00000000
        /*0050*/ 	.short	0x0003
        /*0052*/ 	.short	0x0018
        /*0054*/ 	.byte	0x00, 0xf4, 0x21, 0x00


	//----- nvinfo : EIATTR_KPARAM_INFO
	.align		4
.L_21:
        /*0058*/ 	.byte	0x04, 0x17
        /*005a*/ 	.short	(.L_23 - .L_22)
.L_22:
        /*005c*/ 	.word	0x00000000
        /*0060*/ 	.short	0x0002
        /*0062*/ 	.short	0x0010
        /*0064*/ 	.byte	0x00, 0xf4, 0x21, 0x00


	//----- nvinfo : EIATTR_KPARAM_INFO
	.align		4
.L_23:
        /*0068*/ 	.byte	0x04, 0x17
        /*006a*/ 	.short	(.L_25 - .L_24)
.L_24:
        /*006c*/ 	.word	0x00000000
        /*0070*/ 	.short	0x0001
        /*0072*/ 	.short	0x0008
        /*0074*/ 	.byte	0x00, 0xf4, 0x21, 0x00


	//----- nvinfo : EIATTR_KPARAM_INFO
	.align		4
.L_25:
        /*0078*/ 	.byte	0x04, 0x17
        /*007a*/ 	.short	(.L_27 - .L_26)
.L_26:
        /*007c*/ 	.word	0x00000000
        /*0080*/ 	.short	0x0000
        /*0082*/ 	.short	0x0000
        /*0084*/ 	.byte	0x00, 0xf4, 0x21, 0x00


	//----- nvinfo : EIATTR_SPARSE_MMA_MASK
	.align		4
.L_27:
        /*0088*/ 	.byte	0x03, 0x50
        /*008a*/ 	.short	0x0000


	//----- nvinfo : EIATTR_MAXREG_COUNT
	.align		4
        /*008c*/ 	.byte	0x03, 0x1b
        /*008e*/ 	.short	0x00ff


	//----- nvinfo : EIATTR_EXIT_INSTR_OFFSETS
	.align		4
        /*0090*/ 	.byte	0x04, 0x1c
        /*0092*/ 	.short	(.L_29 - .L_28)


	//   ....[0]....
.L_28:
        /*0094*/ 	.word	0x00000360


	//   ....[1]....
        /*0098*/ 	.word	0x00000380


	//----- nvinfo : EIATTR_REQNTID
	.align		4
.L_29:
        /*009c*/ 	.byte	0x04, 0x10
        /*009e*/ 	.short	(.L_31 - .L_30)
.L_30:
        /*00a0*/ 	.word	0x00000080
        /*00a4*/ 	.word	0x00000001
        /*00a8*/ 	.word	0x00000001


	//----- nvinfo : EIATTR_CBANK_PARAM_SIZE
	.align		4
.L_31:
        /*00ac*/ 	.byte	0x03, 0x19
        /*00ae*/ 	.short	0x003c


	//----- nvinfo : EIATTR_PARAM_CBANK
	.align		4
        /*00b0*/ 	.byte	0x04, 0x0a
        /*00b2*/ 	.short	(.L_33 - .L_32)
	.align		4
.L_32:
        /*00b4*/ 	.word	index@(.nv.constant0.triton_poi_fused__native_batch_norm_legit_no_training_convolution_relu_2)
        /*00b8*/ 	.short	0x0210
        /*00ba*/ 	.short	0x003c


	//----- nvinfo : EIATTR_SW_WAR
	.align		4
.L_33:
        /*00bc*/ 	.byte	0x04, 0x36
        /*00be*/ 	.short	(.L_35 - .L_34)
.L_34:
        /*00c0*/ 	.word	0x00000008
.L_35:


//--------------------- .nv.callgraph             --------------------------
	.section	.nv.callgraph,"",@"SHT_CUDA_CALLGRAPH"
	.align	4
	.sectionentsize	8
	.align		4
        /*0000*/ 	.word	0x00000000
	.align		4
        /*0004*/ 	.word	0xffffffff
	.align		4
        /*0008*/ 	.word	0x00000000
	.align		4
        /*000c*/ 	.word	0xfffffffe
	.align		4
        /*0010*/ 	.word	0x00000000
	.align		4
        /*0014*/ 	.word	0xfffffffd
	.align		4
        /*0018*/ 	.word	0x00000000
	.align		4
        /*001c*/ 	.word	0xfffffffc


//--------------------- .nv.constant4             --------------------------
	.section	.nv.constant4,"a",@progbits
	.align	8
	.align		8
.nv.constant4:
        /*0000*/ 	.dword	_$_str
	.align		8
        /*0008*/ 	.dword	_$_str_$_2


//--------------------- .text.triton_poi_fused__native_batch_norm_legit_no_training_convolution_relu_2 --------------------------
	.section	.text.triton_poi_fused__native_batch_norm_legit_no_training_convolution_relu_2,"ax",@progbits
	.align	128
        .global         triton_poi_fused__native_batch_norm_legit_no_training_convolution_relu_2
        .type           triton_poi_fused__native_batch_norm_legit_no_training_convolution_relu_2,@function
        .size           triton_poi_fused__native_batch_norm_legit_no_training_convolution_relu_2,(.L_x_1 - triton_poi_fused__native_batch_norm_legit_no_training_convolution_relu_2)
        .other          triton_poi_fused__native_batch_norm_legit_no_training_convolution_relu_2,@"STO_CUDA_ENTRY STV_DEFAULT"
triton_poi_fused__native_batch_norm_legit_no_training_convolution_relu_2:
.text.triton_poi_fused__native_batch_norm_legit_no_training_convolution_relu_2:
[----:B------:R-:W0:Y:S01]  /*0000*/  LDC R1, c[0x0][0x28] ;  /* 0x00000a00ff017b82 */ /* 0x000e220000000800 */
[----:B------:R-:W1:Y:S07]  /*0010*/  S2R R0, SR_TID.X ;  /* 0x0000000000007919 */ /* 0x000e6e0000002100 */
[----:B------:R-:W2:Y:S01]  /*0020*/  LDC.64 R12, c[0x0][0x228] ;  /* 0x00008a00ff0c7b82 */ /* 0x000ea20000000a00 */
[----:B------:R-:W-:Y:S01]  /*0030*/  CS2R R4, SRZ ;  /* 0x0000000000047805 */ /* 0x000fe2000001ff00 */
[----:B------:R-:W-:Y:S01]  /*0040*/  ULDC.64 UR4, c[0x0][0x208] ;  /* 0x0000820000047ab9 */ /* 0x000fe20000000a00 */
[----:B------:R-:W3:Y:S05]  /*0050*/  S2R R3, SR_CTAID.X ;  /* 0x0000000000037919 */ /* 0x000eea0000002500 */
[----:B------:R-:W4:Y:S08]  /*0060*/  LDC.64 R10, c[0x0][0x218] ;  /* 0x00008600ff0a7b82 */ /* 0x000f300000000a00 */
[----:B------:R-:W5:Y:S08]  /*0070*/  LDC.64 R14, c[0x0][0x220] ;  /* 0x00008800ff0e7b82 */ /* 0x000f700000000a00 */
[----:B------:R-:W4:Y:S01]  /*0080*/  LDC.64 R16, c[0x0][0x230] ;  /* 0x00008c00ff107b82 */ /* 0x000f220000000a00 */
[----:B-1----:R-:W-:-:S07]  /*0090*/  LOP3.LUT R0, R0, 0x7f, RZ, 0xc0, !PT ;  /* 0x0000007f00007812 */ /* 0x002fce00078ec0ff */
[----:B------:R-:W1:Y:S01]  /*00a0*/  LDC.64 R6, c[0x0][0x238] ;  /* 0x00008e00ff067b82 */ /* 0x000e620000000a00 */
[----:B---3--:R-:W-:-:S04]  /*00b0*/  LEA R0, R3, R0, 0x7 ;  /* 0x0000000003007211 */ /* 0x008fc800078e38ff */
[C---:B------:R-:W-:Y:S01]  /*00c0*/  ISETP.GE.AND P0, PT, R0.reuse, 0x120, PT ;  /* 0x000001200000780c */ /* 0x040fe20003f06270 */
[----:B------:R-:W-:-:S05]  /*00d0*/  IMAD.HI R2, R0, 0x38e38e39, RZ ;  /* 0x38e38e3900027827 */ /* 0x000fca00078e02ff */
[----:B------:R-:W-:-:S04]  /*00e0*/  SHF.R.U32.HI R3, RZ, 0x1f, R2 ;  /* 0x0000001fff037819 */ /* 0x000fc80000011602 */
[----:B------:R-:W-:-:S04]  /*00f0*/  LEA.HI.SX32 R3, R2, R3, 0x1d ;  /* 0x0000000302037211 */ /* 0x000fc800078feaff */
[----:B------:R-:W-:-:S04]  /*0100*/  LEA.HI R2, R3, R3, RZ, 0x1 ;  /* 0x0000000303027211 */ /* 0x000fc800078f08ff */
[----:B------:R-:W-:-:S04]  /*0110*/  LOP3.LUT R2, R2, 0xfffffffe, RZ, 0xc0, !PT ;  /* 0xfffffffe02027812 */ /* 0x000fc800078ec0ff */
[----:B------:R-:W-:Y:S02]  /*0120*/  IADD3 R19, R3, -R2, RZ ;  /* 0x8000000203137210 */ /* 0x000fe40007ffe0ff */
[----:B------:R-:W3:Y:S03]  /*0130*/  LDC.64 R2, c[0x0][0x210] ;  /* 0x00008400ff027b82 */ /* 0x000ee60000000a00 */
[----:B--2---:R-:W-:-:S05]  /*0140*/  IMAD.WIDE R12, R19, 0x4, R12 ;  /* 0x00000004130c7825 */ /* 0x004fca00078e020c */
[----:B------:R5:W2:Y:S01]  /*0150*/  @!P0 LDG.E.EL R4, desc[UR4][R12.64] ;  /* 0x000000040c048981 */ /* 0x000aa2000c2e1900 */
[----:B------:R-:W-:Y:S01]  /*0160*/  CS2R R8, SRZ ;  /* 0x0000000000087805 */ /* 0x000fe2000001ff00 */
[----:B----4-:R-:W-:-:S05]  /*0170*/  IMAD.WIDE R10, R19, 0x4, R10 ;  /* 0x00000004130a7825 */ /* 0x010fca00078e020a */
[----:B------:R4:W2:Y:S01]  /*0180*/  @!P0 LDG.E.EL R8, desc[UR4][R10.64] ;  /* 0x000000040a088981 */ /* 0x0008a2000c2e1900 */
[----:B-----5:R-:W-:-:S04]  /*0190*/  IMAD.WIDE R12, R19, 0x4, R14 ;  /* 0x00000004130c7825 */ /* 0x020fc800078e020e */
[----:B---3--:R-:W-:Y:S01]  /*01a0*/  IMAD.WIDE R2, R0, 0x4, R2 ;  /* 0x0000000400027825 */ /* 0x008fe200078e0202 */
[----:B------:R-:W3:Y:S04]  /*01b0*/  @!P0 LDG.E.EL R9, desc[UR4][R12.64] ;  /* 0x000000040c098981 */ /* 0x000ee8000c2e1900 */
[----:B------:R-:W5:Y:S01]  /*01c0*/  @!P0 LDG.E R5, desc[UR4][R2.64] ;  /* 0x0000000402058981 */ /* 0x000f62000c1e1900 */
[----:B0-----:R-:W-:-:S04]  /*01d0*/  IMAD.WIDE R14, R19, 0x4, R16 ;  /* 0x00000004130e7825 */ /* 0x001fc800078e0210 */
[----:B-1----:R-:W-:Y:S01]  /*01e0*/  IMAD.WIDE R16, R19, 0x4, R6 ;  /* 0x0000000413107825 */ /* 0x002fe200078e0206 */
[----:B------:R-:W-:Y:S01]  /*01f0*/  CS2R R18, SRZ ;  /* 0x0000000000127805 */ /* 0x000fe2000001ff00 */
[----:B----4-:R-:W-:Y:S01]  /*0200*/  HFMA2.MMA R11, -RZ, RZ, 1.625, 0 ;  /* 0x3e800000ff0b7435 */ /* 0x010fe200000001ff */
[----:B------:R-:W0:Y:S04]  /*0210*/  LDC.64 R6, c[0x0][0x240] ;  /* 0x00009000ff067b82 */ /* 0x000e280000000a00 */
[----:B------:R-:W4:Y:S04]  /*0220*/  @!P0 LDG.E.EL R18, desc[UR4][R14.64] ;  /* 0x000000040e128981 */ /* 0x000f28000c2e1900 */
[----:B------:R-:W4:Y:S01]  /*0230*/  @!P0 LDG.E.EL R19, desc[UR4][R16.64] ;  /* 0x0000000410138981 */ /* 0x000f22000c2e1900 */
[----:B0-----:R-:W-:-:S04]  /*0240*/  IMAD.WIDE R6, R0, 0x4, R6 ;  /* 0x0000000400067825 */ /* 0x001fc800078e0206 */
[----:B--2---:R-:W-:-:S04]  /*0250*/  FADD R4, R4, 9.9999997473787516356e-06 ;  /* 0x3727c5ac04047421 */ /* 0x004fc80000000000 */
[----:B------:R-:W0:Y:S02]  /*0260*/  MUFU.SQRT R20, R4 ;  /* 0x0000000400147308 */ /* 0x000e240000002000 */
[C---:B0-----:R-:W-:Y:S02]  /*0270*/  FSETP.GT.AND P1, PT, R20.reuse, 8.50705917302346158658e+37, PT ;  /* 0x7e8000001400780b */ /* 0x041fe40003f24000 */
[----:B------:R-:W-:-:S11]  /*0280*/  FSETP.GEU.AND P2, PT, R20, 1.175494350822287508e-38, PT ;  /* 0x008000001400780b */ /* 0x000fd60003f4e000 */
[----:B------:R-:W-:-:S04]  /*0290*/  @P1 FMUL R20, R20, 0.25 ;  /* 0x3e80000014141820 */ /* 0x000fc80000400000 */
[----:B------:R-:W-:-:S06]  /*02a0*/  @!P2 FMUL R20, R20, 16777216 ;  /* 0x4b8000001414a820 */ /* 0x000fcc0000400000 */
[----:B------:R-:W0:Y:S01]  /*02b0*/  MUFU.RCP R20, R20 ;  /* 0x0000001400147308 */ /* 0x000e220000001000 */
[----:B------:R-:W-:Y:S01]  /*02c0*/  FSEL R11, R11, 1, P1 ;  /* 0x3f8000000b0b7808 */ /* 0x000fe20000800000 */
[----:B-----5:R-:W-:-:S04]  /*02d0*/  FADD R5, R8, R5 ;  /* 0x0000000508057221 */ /* 0x020fc80000000000 */
[----:B------:R-:W-:Y:S01]  /*02e0*/  @!P2 FMUL R11, R11, 16777216 ;  /* 0x4b8000000b0ba820 */ /* 0x000fe20000400000 */
[----:B---3--:R-:W-:-:S03]  /*02f0*/  FADD R9, R5, -R9 ;  /* 0x8000000905097221 */ /* 0x008fc60000000000 */
[----:B0-----:R-:W-:-:S04]  /*0300*/  FMUL R4, R20, R11 ;  /* 0x0000000b14047220 */ /* 0x001fc80000400000 */
[----:B------:R-:W-:-:S04]  /*0310*/  FMUL R4, R9, R4 ;  /* 0x0000000409047220 */ /* 0x000fc80000400000 */
[----:B----4-:R-:W-:Y:S01]  /*0320*/  FFMA R4, R4, R18, R19 ;  /* 0x0000001204047223 */ /* 0x010fe20000000013 */
[----:B------:R0:W-:Y:S04]  /*0330*/  @!P0 STG.E desc[UR4][R2.64], R5 ;  /* 0x0000000502008986 */ /* 0x0001e8000c101904 */
[----:B------:R-:W-:-:S04]  /*0340*/  FSETP.GEU.AND P1, PT, R4, RZ, PT ;  /* 0x000000ff0400720b */ /* 0x000fc80003f2e000 */
[----:B------:R-:W-:Y:S01]  /*0350*/  FSEL R9, R4, RZ, P1 ;  /* 0x000000ff04097208 */ /* 0x000fe20000800000 */
[----:B0-----:R-:W-:Y:S08]  /*0360*/  @P0 EXIT ;  /* 0x000000000000094d */ /* 0x001ff00003800000 */
[----:B------:R-:W-:Y:S01]  /*0370*/  STG.E desc[UR4][R6.64], R9 ;  /* 0x0000000906007986 */ /* 0x000fe2000c101904 */
[----:B------:R-:W-:Y:S05]  /*0380*/  EXIT ;  /* 0x000000000000794d */ /* 0x000fea0003800000 */
.L_x_0:
[----:B------:R-:W-:-:S00]  /*0390*/  BRA `(.L_x_0) ;  /* 0xfffffffc00fc7947 */ /* 0x000fc0000383ffff */
[----:B------:R-:W-:-:S00]  /*03a0*/  NOP ;  /* 0x0000000000007918 */ /* 0x000fc00000000000 */
        /* <DEDUP_REMOVED lines=13> */
.L_x_1:


//--------------------- .nv.global.init           --------------------------
	.section	.nv.global.init,"aw",@progbits
.nv.global.init:
	.type		_$_str,@object
	.size		_$_str,(_$_str_$_2 - _$_str)
_$_str:
        /*0000*/ 	.byte	0x5f, 0x5f, 0x43, 0x55, 0x44, 0x41, 0x5f, 0x46, 0x54, 0x5a, 0x00
	.type		_$_str_$_2,@object
	.size		_$_str_$_2,(.L_1 - _$_str_$_2)
_$_str_$_2:
        /*000b*/ 	.byte	0x5f, 0x5f, 0x43, 0x55, 0x44, 0x41, 0x5f, 0x50, 0x52, 0x45, 0x43, 0x5f, 0x53, 0x51, 0x52, 0x54
        /*001b*/ 	.byte	0x00
.L_1:


//--------------------- .nv.constant0.triton_poi_fused__native_batch_norm_legit_no_training_convolution_relu_2 --------------------------
	.section	.nv.constant0.triton_poi_fused__native_batch_norm_legit_no_training_convolution_relu_2,"a",@progbits
	.sectionflags	@""
	.align	4
.nv.constant0.triton_poi_fused__native_batch_norm_legit_no_training_convolution_relu_2:
	.zero		588
